//
// Generated by NVIDIA NVVM Compiler
//
// Compiler Build ID: CL-36424714
// Cuda compilation tools, release 13.0, V13.0.88
// Based on NVVM 20.0.0
//

.version 9.0
.target sm_100
.address_size 64


.entry _Z19game_of_life_kernelPKmPmi(
	.param .u64 .ptr .align 1 _Z19game_of_life_kernelPKmPmi_param_0,
	.param .u64 .ptr .align 1 _Z19game_of_life_kernelPKmPmi_param_1,
	.param .u32 _Z19game_of_life_kernelPKmPmi_param_2
)
{
	.reg .pred 	%p<18>;
	.reg .b32 	%r<30>;
	.reg .b64 	%rd<146>;

	ld.param.u64 	%rd21, [_Z19game_of_life_kernelPKmPmi_param_0];
	ld.param.u32 	%r7, [_Z19game_of_life_kernelPKmPmi_param_2];
	shr.s32 	%r8, %r7, 3;
	mov.u32 	%r9, %ctaid.x;
	mov.u32 	%r10, %ntid.x;
	mov.u32 	%r11, %tid.x;
	mad.lo.s32 	%r2, %r9, %r10, %r11;
	mov.u32 	%r12, %ctaid.y;
	mov.u32 	%r13, %ntid.y;
	mov.u32 	%r14, %tid.y;
	mad.lo.s32 	%r15, %r12, %r13, %r14;
	max.s32 	%r16, %r2, %r15;
	setp.ge.s32 	%p1, %r16, %r8;
	@%p1 bra 	$L__BB0_18;
	mad.lo.s32 	%r4, %r8, %r15, %r2;
	setp.lt.s32 	%p2, %r2, 1;
	add.s32 	%r5, %r2, 1;
	add.s32 	%r6, %r15, 1;
	mul.wide.s32 	%rd26, %r4, 8;
	add.s64 	%rd24, %rd21, %rd26;
	// begin inline asm
	ld.global.nc.u64 %rd23, [%rd24];
	// end inline asm
	mov.b64 	%rd138, 0;
	@%p2 bra 	$L__BB0_3;
	add.s64 	%rd28, %rd24, -8;
	// begin inline asm
	ld.global.nc.u64 %rd138, [%rd28];
	// end inline asm
$L__BB0_3:
	setp.ge.s32 	%p3, %r5, %r8;
	mov.b64 	%rd139, 0;
	@%p3 bra 	$L__BB0_5;
	add.s64 	%rd31, %rd24, 8;
	// begin inline asm
	ld.global.nc.u64 %rd139, [%rd31];
	// end inline asm
$L__BB0_5:
	setp.eq.s32 	%p4, %r15, 0;
	sub.s32 	%r17, %r4, %r8;
	mul.wide.s32 	%rd33, %r17, 8;
	add.s64 	%rd7, %rd21, %rd33;
	mov.b64 	%rd140, 0;
	@%p4 bra 	$L__BB0_7;
	// begin inline asm
	ld.global.nc.u64 %rd34, [%rd7];
	// end inline asm
	and.b64  	%rd140, %rd34, -72057594037927936;
$L__BB0_7:
	setp.ge.u32 	%p5, %r6, %r8;
	mul.wide.s32 	%rd37, %r8, 8;
	add.s64 	%rd10, %rd24, %rd37;
	mov.b64 	%rd141, 0;
	@%p5 bra 	$L__BB0_9;
	// begin inline asm
	ld.global.nc.u64 %rd38, [%rd10];
	// end inline asm
	and.b64  	%rd141, %rd38, 255;
$L__BB0_9:
	setp.eq.s32 	%p6, %r15, 0;
	setp.lt.s32 	%p7, %r2, 1;
	mov.b64 	%rd142, 0;
	or.pred  	%p8, %p6, %p7;
	@%p8 bra 	$L__BB0_11;
	add.s64 	%rd42, %rd7, -8;
	// begin inline asm
	ld.global.nc.u64 %rd41, [%rd42];
	// end inline asm
	shr.u64 	%rd142, %rd41, 63;
$L__BB0_11:
	setp.eq.s32 	%p9, %r15, 0;
	setp.ge.s32 	%p10, %r5, %r8;
	mov.b64 	%rd143, 0;
	or.pred  	%p11, %p9, %p10;
	@%p11 bra 	$L__BB0_13;
	add.s64 	%rd45, %rd7, 8;
	// begin inline asm
	ld.global.nc.u64 %rd44, [%rd45];
	// end inline asm
	shr.u64 	%rd46, %rd44, 49;
	and.b64  	%rd143, %rd46, 128;
$L__BB0_13:
	setp.ge.u32 	%p12, %r6, %r8;
	setp.lt.s32 	%p13, %r2, 1;
	mov.b64 	%rd144, 0;
	or.pred  	%p14, %p13, %p12;
	@%p14 bra 	$L__BB0_15;
	add.s64 	%rd49, %rd10, -8;
	// begin inline asm
	ld.global.nc.u64 %rd48, [%rd49];
	// end inline asm
	shl.b64 	%rd50, %rd48, 49;
	and.b64  	%rd144, %rd50, 72057594037927936;
$L__BB0_15:
	setp.ge.u32 	%p15, %r6, %r8;
	setp.ge.s32 	%p16, %r5, %r8;
	mov.b64 	%rd145, 0;
	or.pred  	%p17, %p15, %p16;
	@%p17 bra 	$L__BB0_17;
	add.s64 	%rd53, %rd10, 8;
	// begin inline asm
	ld.global.nc.u64 %rd52, [%rd53];
	// end inline asm
	shl.b64 	%rd145, %rd52, 63;
$L__BB0_17:
	ld.param.u64 	%rd137, [_Z19game_of_life_kernelPKmPmi_param_1];
	mov.b64 	{%r18, %r19}, %rd140;
	mov.b64 	{%r20, %r21}, %rd23;
	shf.l.wrap.b32 	%r22, %r19, %r20, 8;
	shf.l.wrap.b32 	%r23, %r20, %r21, 8;
	mov.b64 	%rd54, {%r22, %r23};
	mov.b64 	{%r24, %r25}, %rd141;
	shf.l.wrap.b32 	%r26, %r21, %r24, 24;
	shf.l.wrap.b32 	%r27, %r20, %r21, 24;
	mov.b64 	%rd55, {%r27, %r26};
	shl.b64 	%rd56, %rd23, 1;
	and.b64  	%rd57, %rd56, -72340172838076674;
	shr.u64 	%rd58, %rd138, 7;
	and.b64  	%rd59, %rd58, 72340172838076673;
	or.b64  	%rd60, %rd59, %rd57;
	shr.u64 	%rd61, %rd23, 1;
	and.b64  	%rd62, %rd61, 9187201950435737471;
	shl.b64 	%rd63, %rd139, 7;
	and.b64  	%rd64, %rd63, -9187201950435737472;
	or.b64  	%rd65, %rd64, %rd62;
	shl.b64 	%rd66, %rd23, 9;
	and.b64  	%rd67, %rd66, -72340172838076928;
	shr.u64 	%rd68, %rd140, 55;
	and.b64  	%rd69, %rd68, 254;
	shl.b64 	%rd70, %rd138, 1;
	and.b64  	%rd71, %rd70, 72340172838076672;
	or.b64  	%rd72, %rd71, %rd67;
	or.b64  	%rd73, %rd72, %rd69;
	or.b64  	%rd74, %rd73, %rd142;
	shl.b64 	%rd75, %rd23, 7;
	and.b64  	%rd76, %rd75, 9187201950435737344;
	shr.u64 	%rd77, %rd140, 57;
	shl.b64 	%rd78, %rd139, 15;
	and.b64  	%rd79, %rd78, -9187201950435737600;
	or.b64  	%rd80, %rd79, %rd76;
	or.b64  	%rd81, %rd80, %rd77;
	or.b64  	%rd82, %rd81, %rd143;
	shf.l.wrap.b32 	%r28, %r21, %r24, 25;
	shf.l.wrap.b32 	%r29, %r20, %r21, 25;
	mov.b64 	%rd83, {%r29, %r28};
	and.b64  	%rd84, %rd83, -72340172838076674;
	shr.u64 	%rd85, %rd138, 15;
	and.b64  	%rd86, %rd85, 282578800148737;
	or.b64  	%rd87, %rd84, %rd86;
	add.s64 	%rd88, %rd144, %rd87;
	shr.u64 	%rd89, %rd23, 9;
	and.b64  	%rd90, %rd89, 35887507618889599;
	shl.b64 	%rd91, %rd141, 55;
	and.b64  	%rd92, %rd91, 9151314442816847872;
	shr.u64 	%rd93, %rd139, 1;
	and.b64  	%rd94, %rd93, 36170086419038336;
	or.b64  	%rd95, %rd94, %rd90;
	or.b64  	%rd96, %rd95, %rd92;
	or.b64  	%rd97, %rd96, %rd145;
	xor.b64  	%rd98, %rd54, %rd65;
	xor.b64  	%rd99, %rd98, %rd55;
	or.b64  	%rd100, %rd55, %rd65;
	and.b64  	%rd101, %rd100, %rd54;
	and.b64  	%rd102, %rd55, %rd65;
	or.b64  	%rd103, %rd101, %rd102;
	xor.b64  	%rd104, %rd74, %rd60;
	xor.b64  	%rd105, %rd104, %rd82;
	or.b64  	%rd106, %rd82, %rd74;
	and.b64  	%rd107, %rd106, %rd60;
	and.b64  	%rd108, %rd82, %rd74;
	or.b64  	%rd109, %rd107, %rd108;
	xor.b64  	%rd110, %rd97, %rd88;
	and.b64  	%rd111, %rd97, %rd88;
	xor.b64  	%rd112, %rd105, %rd99;
	xor.b64  	%rd113, %rd112, %rd110;
	or.b64  	%rd114, %rd110, %rd105;
	and.b64  	%rd115, %rd114, %rd99;
	and.b64  	%rd116, %rd110, %rd105;
	or.b64  	%rd117, %rd115, %rd116;
	xor.b64  	%rd118, %rd109, %rd103;
	xor.b64  	%rd119, %rd118, %rd111;
	or.b64  	%rd120, %rd111, %rd109;
	and.b64  	%rd121, %rd120, %rd103;
	and.b64  	%rd122, %rd111, %rd109;
	or.b64  	%rd123, %rd121, %rd122;
	xor.b64  	%rd124, %rd117, %rd119;
	and.b64  	%rd125, %rd117, %rd119;
	or.b64  	%rd126, %rd123, %rd125;
	not.b64 	%rd127, %rd126;
	and.b64  	%rd128, %rd113, %rd127;
	or.b64  	%rd129, %rd126, %rd113;
	not.b64 	%rd130, %rd129;
	and.b64  	%rd131, %rd23, %rd130;
	or.b64  	%rd132, %rd131, %rd128;
	and.b64  	%rd133, %rd132, %rd124;
	cvta.to.global.u64 	%rd134, %rd137;
	mul.wide.s32 	%rd135, %r4, 8;
	add.s64 	%rd136, %rd134, %rd135;
	st.global.u64 	[%rd136], %rd133;
$L__BB0_18:
	ret;

}


// ===== COMPILED SASS (sm_100) =====

	.target	sm_100

	.elftype	@"ET_EXEC"


//--------------------- .note.nv.tkinfo           --------------------------
	.section	.note.nv.tkinfo,"",@"SHT_NOTE"
	.sectionflags	@"SHF_NOTE_NV_TKINFO"
	.tkinfo
        /*0018*/ 	.word	0x00000002
        /*0030*/ 	.string	""
        /*0030*/ 	.string	"ptxas"
        /*0030*/ 	.string	"Cuda compilation tools, release 13.0, V13.0.88"
        /*0030*/ 	.string	"Build cuda_13.0.r13.0/compiler.36424714_0"
        /*0030*/ 	.string	"-arch sm_100 -m 64 "



//--------------------- .note.nv.cuinfo           --------------------------
	.section	.note.nv.cuinfo,"",@"SHT_NOTE"
	.sectionflags	@"SHF_NOTE_NV_CUINFO"
        /*0018*/ 	.short	0x0002
        /*001a*/ 	.short	0x0064
        /*001c*/ 	.short	0x0082
	.zero		2


//--------------------- .nv.info                  --------------------------
	.section	.nv.info,"",@"SHT_CUDA_INFO"
	.align	4


	//----- nvinfo : EIATTR_REGCOUNT
	.align		4
        /*0000*/ 	.byte	0x04, 0x2f
        /*0002*/ 	.short	(.L_1 - .L_0)
	.align		4
.L_0:
        /*0004*/ 	.word	index@(_Z19game_of_life_kernelPKmPmi)
        /*0008*/ 	.word	0x0000001e


	//----- nvinfo : EIATTR_FRAME_SIZE
	.align		4
.L_1:
        /*000c*/ 	.byte	0x04, 0x11
        /*000e*/ 	.short	(.L_3 - .L_2)
	.align		4
.L_2:
        /*0010*/ 	.word	index@(_Z19game_of_life_kernelPKmPmi)
        /*0014*/ 	.word	0x00000000


	//----- nvinfo : EIATTR_MIN_STACK_SIZE
	.align		4
.L_3:
        /*0018*/ 	.byte	0x04, 0x12
        /*001a*/ 	.short	(.L_5 - .L_4)
	.align		4
.L_4:
        /*001c*/ 	.word	index@(_Z19game_of_life_kernelPKmPmi)
        /*0020*/ 	.word	0x00000000
.L_5:


//--------------------- .nv.compat                --------------------------
	.section	.nv.compat,"",@"SHT_CUDA_COMPAT_INFO"
	.align	4
        /*0000*/ 	.byte	0x02, 0x09, 0x00, 0x00, 0x02, 0x02, 0x01, 0x00, 0x02, 0x05, 0x05, 0x00, 0x03, 0x07, 0x01, 0x01
        /*0010*/ 	.byte	0x02, 0x03, 0x00, 0x00, 0x02, 0x06, 0x01, 0x00, 0x04, 0x0b, 0x08, 0x00, 0x09, 0x00, 0x00, 0x00
        /*0020*/ 	.byte	0x00, 0x00, 0x00, 0x00


//--------------------- .nv.info._Z19game_of_life_kernelPKmPmi --------------------------
	.section	.nv.info._Z19game_of_life_kernelPKmPmi,"",@"SHT_CUDA_INFO"
	.sectionflags	@""
	.align	4


	//----- nvinfo : EIATTR_CUDA_API_VERSION
	.align		4
        /*0000*/ 	.byte	0x04, 0x37
        /*0002*/ 	.short	(.L_7 - .L_6)
.L_6:
        /*0004*/ 	.word	0x00000082


	//----- nvinfo : EIATTR_KPARAM_INFO
	.align		4
.L_7:
        /*0008*/ 	.byte	0x04, 0x17
        /*000a*/ 	.short	(.L_9 - .L_8)
.L_8:
        /*000c*/ 	.word	0x00000000
        /*0010*/ 	.short	0x0002
        /*0012*/ 	.short	0x0010
        /*0014*/ 	.byte	0x00, 0xf0, 0x11, 0x00


	//----- nvinfo : EIATTR_KPARAM_INFO
	.align		4
.L_9:
        /*0018*/ 	.byte	0x04, 0x17
        /*001a*/ 	.short	(.L_11 - .L_10)
.L_10:
        /*001c*/ 	.word	0x00000000
        /*0020*/ 	.short	0x0001
        /*0022*/ 	.short	0x0008
        /*0024*/ 	.byte	0x00, 0xf5, 0x21, 0x00


	//----- nvinfo : EIATTR_KPARAM_INFO
	.align		4
.L_11:
        /*0028*/ 	.byte	0x04, 0x17
        /*002a*/ 	.short	(.L_13 - .L_12)
.L_12:
        /*002c*/ 	.word	0x00000000
        /*0030*/ 	.short	0x0000
        /*0032*/ 	.short	0x0000
        /*0034*/ 	.byte	0x00, 0xf5, 0x21, 0x00


	//----- nvinfo : EIATTR_SPARSE_MMA_MASK
	.align		4
.L_13:
        /*0038*/ 	.byte	0x03, 0x50
        /*003a*/ 	.short	0x0000


	//----- nvinfo : EIATTR_MAXREG_COUNT
	.align		4
        /*003c*/ 	.byte	0x03, 0x1b
        /*003e*/ 	.short	0x00ff


	//----- nvinfo : EIATTR_MERCURY_ISA_VERSION
	.align		4
        /*0040*/ 	.byte	0x03, 0x5f
        /*0042*/ 	.short	0x0101


	//----- nvinfo : EIATTR_VRC_CTA_INIT_COUNT
	.align		4
        /*0044*/ 	.byte	0x02, 0x4a
	.zero		1
	.zero		1


	//----- nvinfo : EIATTR_EXIT_INSTR_OFFSETS
	.align		4
        /*0048*/ 	.byte	0x04, 0x1c
        /*004a*/ 	.short	(.L_15 - .L_14)


	//   ....[0]....
.L_14:
        /*004c*/ 	.word	0x000000d0


	//   ....[1]....
        /*0050*/ 	.word	0x00000a10


	//----- nvinfo : EIATTR_CBANK_PARAM_SIZE
	.align		4
.L_15:
        /*0054*/ 	.byte	0x03, 0x19
        /*0056*/ 	.short	0x0014


	//----- nvinfo : EIATTR_PARAM_CBANK
	.align		4
        /*0058*/ 	.byte	0x04, 0x0a
        /*005a*/ 	.short	(.L_17 - .L_16)
	.align		4
.L_16:
        /*005c*/ 	.word	index@(.nv.constant0._Z19game_of_life_kernelPKmPmi)
        /*0060*/ 	.short	0x0380
        /*0062*/ 	.short	0x0014


	//----- nvinfo : EIATTR_SW_WAR
	.align		4
.L_17:
        /*0064*/ 	.byte	0x04, 0x36
        /*0066*/ 	.short	(.L_19 - .L_18)
.L_18:
        /*0068*/ 	.word	0x00000008
.L_19:


//--------------------- .nv.callgraph             --------------------------
	.section	.nv.callgraph,"",@"SHT_CUDA_CALLGRAPH"
	.align	4
	.sectionentsize	8
	.align		4
        /*0000*/ 	.word	0x00000000
	.align		4
        /*0004*/ 	.word	0xffffffff
	.align		4
        /*0008*/ 	.word	0x00000000
	.align		4
        /*000c*/ 	.word	0xfffffffe
	.align		4
        /*0010*/ 	.word	0x00000000
	.align		4
        /*0014*/ 	.word	0xfffffffd
	.align		4
        /*0018*/ 	.word	0x00000000
	.align		4
        /*001c*/ 	.word	0xfffffffc


//--------------------- .text._Z19game_of_life_kernelPKmPmi --------------------------
	.section	.text._Z19game_of_life_kernelPKmPmi,"ax",@progbits
	.align	128
.text._Z19game_of_life_kernelPKmPmi:
        .type           _Z19game_of_life_kernelPKmPmi,@function
        .size           _Z19game_of_life_kernelPKmPmi,(.L_x_1 - _Z19game_of_life_kernelPKmPmi)
        .other          _Z19game_of_life_kernelPKmPmi,@"STO_CUDA_ENTRY STV_DEFAULT"
_Z19game_of_life_kernelPKmPmi:
[----:B------:R-:W-:Y:S01]  /*0000*/  LDC R1, c[0x0][0x37c] ;  /* 0x0000df00ff017b82 */ /* 0x000fe20000000800 */
[----:B------:R-:W0:Y:S07]  /*0010*/  S2R R3, SR_TID.X ;  /* 0x0000000000037919 */ /* 0x000e2e0000002100 */
[----:B------:R-:W0:Y:S01]  /*0020*/  LDC R6, c[0x0][0x360] ;  /* 0x0000d800ff067b82 */ /* 0x000e220000000800 */
[----:B------:R-:W1:Y:S07]  /*0030*/  S2R R0, SR_TID.Y ;  /* 0x0000000000007919 */ /* 0x000e6e0000002200 */
[----:B------:R-:W0:Y:S08]  /*0040*/  S2UR UR4, SR_CTAID.X ;  /* 0x00000000000479c3 */ /* 0x000e300000002500 */
[----:B------:R-:W1:Y:S08]  /*0050*/  S2UR UR5, SR_CTAID.Y ;  /* 0x00000000000579c3 */ /* 0x000e700000002600 */
[----:B------:R-:W1:Y:S08]  /*0060*/  LDC R7, c[0x0][0x364] ;  /* 0x0000d900ff077b82 */ /* 0x000e700000000800 */
[----:B------:R-:W2:Y:S01]  /*0070*/  LDC R9, c[0x0][0x390] ;  /* 0x0000e400ff097b82 */ /* 0x000ea20000000800 */
[----:B0-----:R-:W-:-:S02]  /*0080*/  IMAD R6, R6, UR4, R3 ;  /* 0x0000000406067c24 */ /* 0x001fc4000f8e0203 */
[----:B-1----:R-:W-:-:S05]  /*0090*/  IMAD R7, R7, UR5, R0 ;  /* 0x0000000507077c24 */ /* 0x002fca000f8e0200 */
[----:B------:R-:W-:Y:S02]  /*00a0*/  VIMNMX R0, PT, PT, R6, R7, !PT ;  /* 0x0000000706007248 */ /* 0x000fe40007fe0100 */
[----:B--2---:R-:W-:-:S04]  /*00b0*/  SHF.R.S32.HI R9, RZ, 0x3, R9 ;  /* 0x00000003ff097819 */ /* 0x004fc80000011409 */
[----:B------:R-:W-:-:S13]  /*00c0*/  ISETP.GE.AND P0, PT, R0, R9, PT ;  /* 0x000000090000720c */ /* 0x000fda0003f06270 */
[----:B------:R-:W-:Y:S05]  /*00d0*/  @P0 EXIT ;  /* 0x000000000000094d */ /* 0x000fea0003800000 */
[----:B------:R-:W0:Y:S01]  /*00e0*/  LDC.64 R10, c[0x0][0x380] ;  /* 0x0000e000ff0a7b82 */ /* 0x000e220000000a00 */
[C---:B------:R-:W-:Y:S01]  /*00f0*/  VIADD R0, R6.reuse, 0x1 ;  /* 0x0000000106007836 */ /* 0x040fe20000000000 */
[----:B------:R-:W1:Y:S01]  /*0100*/  LDCU.64 UR8, c[0x0][0x358] ;  /* 0x00006b00ff0877ac */ /* 0x000e620008000a00 */
[----:B------:R-:W-:Y:S02]  /*0110*/  ISETP.NE.AND P4, PT, R7, RZ, PT ;  /* 0x000000ff0700720c */ /* 0x000fe40003f85270 */
[----:B------:R-:W-:Y:S02]  /*0120*/  CS2R R12, SRZ ;  /* 0x00000000000c7805 */ /* 0x000fe4000001ff00 */
[----:B------:R-:W-:Y:S02]  /*0130*/  ISETP.GE.AND P1, PT, R6, 0x1, PT ;  /* 0x000000010600780c */ /* 0x000fe40003f26270 */
[----:B------:R-:W-:Y:S01]  /*0140*/  ISETP.GE.AND P0, PT, R0, R9, PT ;  /* 0x000000090000720c */ /* 0x000fe20003f06270 */
[----:B------:R-:W-:Y:S01]  /*0150*/  IMAD R0, R9, R7, R6 ;  /* 0x0000000709007224 */ /* 0x000fe200078e0206 */
[----:B------:R-:W-:-:S02]  /*0160*/  ISETP.EQ.OR P5, PT, R7, RZ, !P1 ;  /* 0x000000ff0700720c */ /* 0x000fc40004fa2670 */
[----:B------:R-:W-:Y:S01]  /*0170*/  ISETP.EQ.OR P3, PT, R7, RZ, P0 ;  /* 0x000000ff0700720c */ /* 0x000fe20000762670 */
[C---:B------:R-:W-:Y:S01]  /*0180*/  IMAD.IADD R3, R0.reuse, 0x1, -R9 ;  /* 0x0000000100037824 */ /* 0x040fe200078e0a09 */
[----:B------:R-:W-:Y:S01]  /*0190*/  CS2R R4, SRZ ;  /* 0x0000000000047805 */ /* 0x000fe2000001ff00 */
[----:B0-----:R-:W-:-:S04]  /*01a0*/  IMAD.WIDE R16, R0, 0x8, R10 ;  /* 0x0000000800107825 */ /* 0x001fc800078e020a */
[----:B------:R-:W-:Y:S02]  /*01b0*/  IMAD.WIDE R10, R3, 0x8, R10 ;  /* 0x00000008030a7825 */ /* 0x000fe400078e020a */
[----:B-1----:R-:W2:Y:S04]  /*01c0*/  @!P0 LDG.E.64.CONSTANT R4, desc[UR8][R16.64+0x8] ;  /* 0x0000080810048981 */ /* 0x002ea8000c1e9b00 */
[----:B------:R-:W3:Y:S04]  /*01d0*/  @P4 LDG.E.CONSTANT R18, desc[UR8][R10.64+0x4] ;  /* 0x000004080a124981 */ /* 0x000ee8000c1e9900 */
[----:B------:R-:W4:Y:S04]  /*01e0*/  @P1 LDG.E.64.CONSTANT R12, desc[UR8][R16.64+-0x8] ;  /* 0xfffff808100c1981 */ /* 0x000f28000c1e9b00 */
[----:B------:R-:W5:Y:S04]  /*01f0*/  @!P3 LDG.E.CONSTANT R15, desc[UR8][R10.64+0xc] ;  /* 0x00000c080a0fb981 */ /* 0x000f68000c1e9900 */
[----:B------:R-:W5:Y:S04]  /*0200*/  LDG.E.64.CONSTANT R2, desc[UR8][R16.64] ;  /* 0x0000000810027981 */ /* 0x000f68000c1e9b00 */
[----:B------:R0:W5:Y:S01]  /*0210*/  @!P5 LDG.E.CONSTANT R14, desc[UR8][R10.64+-0x4] ;  /* 0xfffffc080a0ed981 */ /* 0x000162000c1e9900 */
[----:B------:R-:W-:-:S05]  /*0220*/  VIADD R8, R7, 0x1 ;  /* 0x0000000107087836 */ /* 0x000fca0000000000 */
[----:B------:R-:W-:Y:S01]  /*0230*/  ISETP.GE.U32.AND P1, PT, R8, R9, PT ;  /* 0x000000090800720c */ /* 0x000fe20003f26070 */
[----:B------:R-:W-:-:S03]  /*0240*/  IMAD.WIDE R20, R9, 0x8, R16 ;  /* 0x0000000809147825 */ /* 0x000fc600078e0210 */
[----:B------:R-:W-:Y:S02]  /*0250*/  ISETP.LT.OR P2, PT, R6, 0x1, P1 ;  /* 0x000000010600780c */ /* 0x000fe40000f41670 */
[----:B------:R-:W-:-:S07]  /*0260*/  ISETP.GE.U32.OR P0, PT, R8, R9, P0 ;  /* 0x000000090800720c */ /* 0x000fce0000706470 */
[----:B------:R-:W5:Y:S04]  /*0270*/  @!P1 LDG.E.CONSTANT R7, desc[UR8][R20.64] ;  /* 0x0000000814079981 */ /* 0x000f68000c1e9900 */
[----:B------:R-:W5:Y:S04]  /*0280*/  @!P2 LDG.E.CONSTANT R8, desc[UR8][R20.64+-0x8] ;  /* 0xfffff8081408a981 */ /* 0x000f68000c1e9900 */
[----:B------:R1:W5:Y:S01]  /*0290*/  @!P0 LDG.E.CONSTANT R6, desc[UR8][R20.64+0x8] ;  /* 0x0000080814068981 */ /* 0x000362000c1e9900 */
[----:B0-----:R-:W-:Y:S01]  /*02a0*/  CS2R R10, SRZ ;  /* 0x00000000000a7805 */ /* 0x001fe2000001ff00 */
[----:B------:R-:W-:Y:S01]  /*02b0*/  IMAD.MOV.U32 R9, RZ, RZ, RZ ;  /* 0x000000ffff097224 */ /* 0x000fe200078e00ff */
[----:B------:R-:W-:Y:S01]  /*02c0*/  UMOV UR5, URZ ;  /* 0x000000ff00057c82 */ /* 0x000fe20008000000 */
[----:B------:R-:W-:Y:S01]  /*02d0*/  UMOV UR4, URZ ;  /* 0x000000ff00047c82 */ /* 0x000fe20008000000 */
[----:B------:R-:W-:Y:S01]  /*02e0*/  UMOV UR7, URZ ;  /* 0x000000ff00077c82 */ /* 0x000fe20008000000 */
[----:B------:R-:W-:Y:S01]  /*02f0*/  UMOV UR6, URZ ;  /* 0x000000ff00067c82 */ /* 0x000fe20008000000 */
[----:B---3--:R-:W-:Y:S01]  /*0300*/  @P4 LOP3.LUT R11, R18, 0xff000000, RZ, 0xc0, !PT ;  /* 0xff000000120b4812 */ /* 0x008fe200078ec0ff */
[----:B--2---:R-:W-:-:S02]  /*0310*/  IMAD.SHL.U32 R18, R4, 0x8000, RZ ;  /* 0x0000800004127824 */ /* 0x004fc400078e00ff */
[C---:B----4-:R-:W-:Y:S01]  /*0320*/  IMAD.SHL.U32 R17, R12.reuse, 0x2, RZ ;  /* 0x000000020c117824 */ /* 0x050fe200078e00ff */
[C-C-:B------:R-:W-:Y:S02]  /*0330*/  SHF.R.U64 R24, R12.reuse, 0x7, R13.reuse ;  /* 0x000000070c187819 */ /* 0x140fe4000000120d */
[C-C-:B------:R-:W-:Y:S02]  /*0340*/  SHF.L.U64.HI R23, R12.reuse, 0x1, R13.reuse ;  /* 0x000000010c177819 */ /* 0x140fe4000001020d */
[----:B------:R-:W-:Y:S02]  /*0350*/  SHF.R.U64 R16, R12, 0xf, R13 ;  /* 0x0000000f0c107819 */ /* 0x000fe4000000120d */
[----:B-----5:R-:W-:Y:S02]  /*0360*/  @!P3 SHF.R.U32.HI R15, RZ, 0x11, R15 ;  /* 0x00000011ff0fb819 */ /* 0x020fe4000001160f */
[--C-:B------:R-:W-:Y:S02]  /*0370*/  SHF.R.U32.HI R19, RZ, 0x7, R13.reuse ;  /* 0x00000007ff137819 */ /* 0x100fe4000001160d */
[----:B------:R-:W-:Y:S01]  /*0380*/  SHF.R.U32.HI R12, RZ, 0xf, R13 ;  /* 0x0000000fff0c7819 */ /* 0x000fe2000001160d */
[----:B------:R-:W-:Y:S01]  /*0390*/  IMAD.SHL.U32 R13, R2, 0x80, RZ ;  /* 0x00000080020d7824 */ /* 0x000fe200078e00ff */
[----:B------:R-:W-:Y:S01]  /*03a0*/  LOP3.LUT R18, R18, 0x80808000, RZ, 0xc0, !PT ;  /* 0x8080800012127812 */ /* 0x000fe200078ec0ff */
[----:B-1----:R-:W-:Y:S01]  /*03b0*/  IMAD.SHL.U32 R20, R4, 0x80, RZ ;  /* 0x0000008004147824 */ /* 0x002fe200078e00ff */
[----:B------:R-:W-:-:S02]  /*03c0*/  @!P3 LOP3.LUT R9, R15, 0x80, RZ, 0xc0, !PT ;  /* 0x000000800f09b812 */ /* 0x000fc400078ec0ff */
[----:B------:R-:W-:Y:S01]  /*03d0*/  @!P5 SHF.R.U32.HI R10, RZ, 0x1f, R14 ;  /* 0x0000001fff0ad819 */ /* 0x000fe2000001160e */
[----:B------:R-:W-:Y:S01]  /*03e0*/  IMAD.SHL.U32 R14, R2, 0x200, RZ ;  /* 0x00000200020e7824 */ /* 0x000fe200078e00ff */
[C-C-:B------:R-:W-:Y:S02]  /*03f0*/  SHF.L.U64.HI R21, R4.reuse, 0x7, R5.reuse ;  /* 0x0000000704157819 */ /* 0x140fe40000010205 */
[C-C-:B------:R-:W-:Y:S02]  /*0400*/  SHF.L.U64.HI R22, R4.reuse, 0xf, R5.reuse ;  /* 0x0000000f04167819 */ /* 0x140fe40000010205 */
[--C-:B------:R-:W-:Y:S01]  /*0410*/  SHF.R.U64 R15, R4, 0x1, R5.reuse ;  /* 0x00000001040f7819 */ /* 0x100fe20000001205 */
[----:B------:R-:W-:Y:S01]  /*0420*/  IMAD.SHL.U32 R26, R2, 0x2, RZ ;  /* 0x00000002021a7824 */ /* 0x000fe200078e00ff */
[----:B------:R-:W-:Y:S02]  /*0430*/  SHF.R.U32.HI R4, RZ, 0x1, R5 ;  /* 0x00000001ff047819 */ /* 0x000fe40000011605 */
[----:B------:R-:W-:-:S02]  /*0440*/  LOP3.LUT R17, R17, 0x1010100, RZ, 0xc0, !PT ;  /* 0x0101010011117812 */ /* 0x000fc400078ec0ff */
[----:B------:R-:W-:Y:S02]  /*0450*/  LOP3.LUT R18, R18, 0x7f7f7f00, R13, 0xf8, !PT ;  /* 0x7f7f7f0012127812 */ /* 0x000fe400078ef80d */
[--C-:B------:R-:W-:Y:S02]  /*0460*/  SHF.L.W.U32.HI R5, R2, 0x19, R3.reuse ;  /* 0x0000001902057819 */ /* 0x100fe40000010e03 */
[----:B------:R-:W-:Y:S02]  /*0470*/  LOP3.LUT R13, R24, 0x1010101, RZ, 0xc0, !PT ;  /* 0x01010101180d7812 */ /* 0x000fe400078ec0ff */
[----:B------:R-:W-:Y:S02]  /*0480*/  LOP3.LUT R25, R19, 0x1010101, RZ, 0xc0, !PT ;  /* 0x0101010113197812 */ /* 0x000fe400078ec0ff */
[----:B------:R-:W-:Y:S02]  /*0490*/  LOP3.LUT R19, R23, 0x1010101, RZ, 0xc0, !PT ;  /* 0x0101010117137812 */ /* 0x000fe400078ec0ff */
[----:B------:R-:W-:-:S02]  /*04a0*/  SHF.L.U64.HI R24, R2, 0x9, R3 ;  /* 0x0000000902187819 */ /* 0x000fc40000010203 */
[----:B------:R-:W-:Y:S02]  /*04b0*/  LOP3.LUT R17, R17, 0xfefefe00, R14, 0xf8, !PT ;  /* 0xfefefe0011117812 */ /* 0x000fe400078ef80e */
[----:B------:R-:W-:Y:S02]  /*04c0*/  LOP3.LUT R5, R5, 0xfefefefe, RZ, 0xc0, !PT ;  /* 0xfefefefe05057812 */ /* 0x000fe400078ec0ff */
[--C-:B------:R-:W-:Y:S02]  /*04d0*/  SHF.L.U64.HI R14, R2, 0x1, R3.reuse ;  /* 0x00000001020e7819 */ /* 0x100fe40000010203 */
[----:B------:R-:W-:Y:S02]  /*04e0*/  LOP3.LUT R13, R13, 0xfefefefe, R26, 0xf8, !PT ;  /* 0xfefefefe0d0d7812 */ /* 0x000fe400078ef81a */
[----:B------:R-:W-:Y:S02]  /*04f0*/  SHF.R.U32.HI R23, RZ, 0x1, R3 ;  /* 0x00000001ff177819 */ /* 0x000fe40000011603 */
[----:B------:R-:W-:-:S02]  /*0500*/  LOP3.LUT R26, R21, 0x80808080, RZ, 0xc0, !PT ;  /* 0x80808080151a7812 */ /* 0x000fc400078ec0ff */
[----:B------:R-:W-:Y:S02]  /*0510*/  LOP3.LUT R19, R19, 0xfefefefe, R24, 0xf8, !PT ;  /* 0xfefefefe13137812 */ /* 0x000fe400078ef818 */
[----:B------:R-:W-:Y:S02]  /*0520*/  LOP3.LUT R16, R5, 0x1010101, R16, 0xf8, !PT ;  /* 0x0101010105107812 */ /* 0x000fe400078ef810 */
[----:B------:R-:W-:Y:S02]  /*0530*/  LOP3.LUT R24, R22, 0x80808080, RZ, 0xc0, !PT ;  /* 0x8080808016187812 */ /* 0x000fe400078ec0ff */
[----:B------:R-:W-:Y:S02]  /*0540*/  LOP3.LUT R14, R25, 0xfefefefe, R14, 0xf8, !PT ;  /* 0xfefefefe190e7812 */ /* 0x000fe400078ef80e */
[----:B------:R-:W-:Y:S02]  /*0550*/  SHF.L.U64.HI R5, R2, 0x7, R3 ;  /* 0x0000000702057819 */ /* 0x000fe40000010203 */
[----:B------:R-:W-:-:S02]  /*0560*/  LOP3.LUT R22, R4, 0x808080, RZ, 0xc0, !PT ;  /* 0x0080808004167812 */ /* 0x000fc400078ec0ff */
[----:B------:R-:W-:Y:S02]  /*0570*/  SHF.R.U32.HI R25, RZ, 0x9, R3 ;  /* 0x00000009ff197819 */ /* 0x000fe40000011603 */
[----:B------:R-:W-:Y:S02]  /*0580*/  LOP3.LUT R4, R26, 0x7f7f7f7f, R23, 0xf8, !PT ;  /* 0x7f7f7f7f1a047812 */ /* 0x000fe400078ef817 */
[----:B------:R-:W-:Y:S02]  /*0590*/  SHF.R.U32.HI R26, RZ, 0x17, R11 ;  /* 0x00000017ff1a7819 */ /* 0x000fe4000001160b */
[----:B------:R-:W-:Y:S02]  /*05a0*/  SHF.R.U64 R27, R2, 0x1, R3 ;  /* 0x00000001021b7819 */ /* 0x000fe40000001203 */
[----:B------:R-:W-:Y:S02]  /*05b0*/  LOP3.LUT R20, R20, 0x80808080, RZ, 0xc0, !PT ;  /* 0x8080808014147812 */ /* 0x000fe400078ec0ff */
[----:B------:R-:W-:-:S02]  /*05c0*/  LOP3.LUT R21, R24, 0x7f7f7f7f, R5, 0xf8, !PT ;  /* 0x7f7f7f7f18157812 */ /* 0x000fc400078ef805 */
[----:B------:R-:W-:Y:S02]  /*05d0*/  LOP3.LUT R5, R22, 0x7f7f7f, R25, 0xf8, !PT ;  /* 0x007f7f7f16057812 */ /* 0x000fe400078ef819 */
[----:B------:R-:W-:Y:S02]  /*05e0*/  SHF.R.U32.HI R24, RZ, 0x19, R11 ;  /* 0x00000019ff187819 */ /* 0x000fe4000001160b */
[----:B------:R-:W-:Y:S02]  /*05f0*/  SHF.R.U64 R25, R2, 0x9, R3 ;  /* 0x0000000902197819 */ /* 0x000fe40000001203 */
[----:B------:R-:W-:Y:S02]  /*0600*/  LOP3.LUT R22, R15, 0x80808080, RZ, 0xc0, !PT ;  /* 0x808080800f167812 */ /* 0x000fe400078ec0ff */
[----:B------:R-:W-:Y:S02]  /*0610*/  LOP3.LUT R17, R17, 0xfe, R26, 0xf8, !PT ;  /* 0x000000fe11117812 */ /* 0x000fe400078ef81a */
[----:B------:R-:W-:-:S02]  /*0620*/  LOP3.LUT R20, R20, 0x7f7f7f7f, R27, 0xf8, !PT ;  /* 0x7f7f7f7f14147812 */ /* 0x000fc400078ef81b */
[----:B------:R-:W-:Y:S02]  /*0630*/  SHF.L.W.U32.HI R15, R11, 0x8, R2 ;  /* 0x000000080b0f7819 */ /* 0x000fe40000010e02 */
[----:B------:R-:W-:Y:S02]  /*0640*/  SHF.L.W.U32.HI R23, R2, 0x18, R3 ;  /* 0x0000001802177819 */ /* 0x000fe40000010e03 */
[----:B------:R-:W-:Y:S02]  /*0650*/  LOP3.LUT R18, R9, R18, R24, 0xfe, !PT ;  /* 0x0000001209127212 */ /* 0x000fe400078efe18 */
[----:B------:R-:W-:Y:S02]  /*0660*/  LOP3.LUT R22, R22, 0x7f7f7f7f, R25, 0xf8, !PT ;  /* 0x7f7f7f7f16167812 */ /* 0x000fe400078ef819 */
[----:B------:R-:W-:Y:S02]  /*0670*/  LOP3.LUT R24, R17, R10, RZ, 0xfc, !PT ;  /* 0x0000000a11187212 */ /* 0x000fe400078efcff */
[----:B------:R-:W-:-:S02]  /*0680*/  LOP3.LUT R11, R23, R15, R20, 0x96, !PT ;  /* 0x0000000f170b7212 */ /* 0x000fc400078e9614 */
[----:B------:R-:W-:Y:S02]  /*0690*/  LOP3.LUT R15, R23, R20, R15, 0xe8, !PT ;  /* 0x00000014170f7212 */ /* 0x000fe400078ee80f */
[----:B------:R-:W-:Y:S02]  /*06a0*/  IADD3 R16, P3, PT, R16, UR5, RZ ;  /* 0x0000000510107c10 */ /* 0x000fe4000ff7e0ff */
[----:B------:R-:W-:Y:S02]  /*06b0*/  LOP3.LUT R9, R22, UR4, RZ, 0xfc, !PT ;  /* 0x0000000416097c12 */ /* 0x000fe4000f8efcff */
[CCC-:B------:R-:W-:Y:S02]  /*06c0*/  LOP3.LUT R20, R18.reuse, R24.reuse, R13.reuse, 0x96, !PT ;  /* 0x0000001812147212 */ /* 0x1c0fe400078e960d */
[----:B------:R-:W-:Y:S01]  /*06d0*/  LOP3.LUT R17, R19, UR7, RZ, 0xfc, !PT ;  /* 0x0000000713117c12 */ /* 0x000fe2000f8efcff */
[----:B------:R-:W-:Y:S01]  /*06e0*/  IMAD.MOV.U32 R19, RZ, RZ, RZ ;  /* 0x000000ffff137224 */ /* 0x000fe200078e00ff */
[----:B------:R-:W-:-:S02]  /*06f0*/  LOP3.LUT R24, R18, R24, R13, 0xe8, !PT ;  /* 0x0000001812187212 */ /* 0x000fc400078ee80d */
[----:B------:R-:W-:Y:S02]  /*0700*/  @!P1 LOP3.LUT R19, R7, 0xff, RZ, 0xc0, !PT ;  /* 0x000000ff07139812 */ /* 0x000fe400078ec0ff */
[CCC-:B------:R-:W-:Y:S02]  /*0710*/  LOP3.LUT R7, R20.reuse, R9.reuse, R16.reuse, 0xf6, !PT ;  /* 0x0000000914077212 */ /* 0x1c0fe400078ef610 */
[C-C-:B------:R-:W-:Y:S02]  /*0720*/  LOP3.LUT R22, R20.reuse, R9, R16.reuse, 0x60, !PT ;  /* 0x0000000914167212 */ /* 0x140fe400078e6010 */
[----:B------:R-:W-:Y:S02]  /*0730*/  LOP3.LUT R21, R21, UR6, RZ, 0xfc, !PT ;  /* 0x0000000615157c12 */ /* 0x000fe4000f8efcff */
[----:B------:R-:W-:Y:S02]  /*0740*/  LOP3.LUT R13, R20, R11, RZ, 0x3c, !PT ;  /* 0x0000000b140d7212 */ /* 0x000fe400078e3cff */
[----:B------:R-:W-:-:S02]  /*0750*/  LOP3.LUT R20, R24, R9, R16, 0xf8, !PT ;  /* 0x0000000918147212 */ /* 0x000fc400078ef810 */
[----:B------:R-:W-:Y:S02]  /*0760*/  LOP3.LUT R18, R24, R9, R16, 0x80, !PT ;  /* 0x0000000918127212 */ /* 0x000fe400078e8010 */
[----:B------:R-:W-:Y:S02]  /*0770*/  LOP3.LUT R11, R22, R7, R11, 0xf8, !PT ;  /* 0x00000007160b7212 */ /* 0x000fe400078ef80b */
[-CC-:B------:R-:W-:Y:S02]  /*0780*/  LOP3.LUT R10, R21, R17.reuse, R14.reuse, 0x96, !PT ;  /* 0x00000011150a7212 */ /* 0x180fe400078e960e */
[----:B------:R-:W-:Y:S02]  /*0790*/  SHF.L.W.U32.HI R7, R3, 0x19, R19 ;  /* 0x0000001903077819 */ /* 0x000fe40000010e13 */
[----:B------:R-:W-:Y:S02]  /*07a0*/  LOP3.LUT R14, R21, R17, R14, 0xe8, !PT ;  /* 0x00000011150e7212 */ /* 0x000fe400078ee80e */
[----:B------:R-:W-:Y:S01]  /*07b0*/  LOP3.LUT R18, R18, R20, R15, 0xf8, !PT ;  /* 0x0000001412127212 */ /* 0x000fe200078ef80f */
[----:B------:R-:W-:Y:S01]  /*07c0*/  IMAD.SHL.U32 R20, R19, 0x800000, RZ ;  /* 0x0080000013147824 */ /* 0x000fe200078e00ff */
[----:B------:R-:W-:Y:S01]  /*07d0*/  LOP3.LUT R17, R24, R15, RZ, 0x3c, !PT ;  /* 0x0000000f18117212 */ /* 0x000fe200078e3cff */
[----:B------:R-:W-:Y:S01]  /*07e0*/  @!P2 IMAD.SHL.U32 R15, R8, 0x20000, RZ ;  /* 0x00020000080fa824 */ /* 0x000fe200078e00ff */
[----:B------:R-:W-:Y:S01]  /*07f0*/  LOP3.LUT R7, R7, 0xfefefefe, RZ, 0xc0, !PT ;  /* 0xfefefefe07077812 */ /* 0x000fe200078ec0ff */
[----:B------:R-:W-:Y:S01]  /*0800*/  IMAD.MOV.U32 R22, RZ, RZ, RZ ;  /* 0x000000ffff167224 */ /* 0x000fe200078e00ff */
[----:B------:R-:W-:Y:S01]  /*0810*/  LOP3.LUT R8, R5, 0x7f000000, R20, 0xf8, !PT ;  /* 0x7f00000005087812 */ /* 0x000fe200078ef814 */
[----:B------:R-:W-:Y:S01]  /*0820*/  IMAD.MOV.U32 R21, RZ, RZ, RZ ;  /* 0x000000ffff157224 */ /* 0x000fe200078e00ff */
[----:B------:R-:W-:Y:S01]  /*0830*/  LOP3.LUT R5, R7, 0x10101, R12, 0xf8, !PT ;  /* 0x0001010107057812 */ /* 0x000fe200078ef80c */
[----:B------:R-:W-:Y:S01]  /*0840*/  @!P0 IMAD.U32 R21, R6, -0x80000000, RZ ;  /* 0x8000000006158824 */ /* 0x000fe200078e00ff */
[----:B------:R-:W-:Y:S01]  /*0850*/  @!P2 LOP3.LUT R22, R15, 0x1000000, RZ, 0xc0, !PT ;  /* 0x010000000f16a812 */ /* 0x000fe200078ec0ff */
[----:B------:R-:W0:Y:S01]  /*0860*/  LDC.64 R6, c[0x0][0x388] ;  /* 0x0000e200ff067b82 */ /* 0x000e220000000a00 */
[----:B------:R-:W-:-:S02]  /*0870*/  SHF.L.W.U32.HI R15, R2, 0x8, R3 ;  /* 0x00000008020f7819 */ /* 0x000fc40000010e03 */
[----:B------:R-:W-:Y:S01]  /*0880*/  SHF.L.W.U32.HI R19, R3, 0x18, R19 ;  /* 0x0000001803137819 */ /* 0x000fe20000010e13 */
[----:B------:R-:W-:Y:S01]  /*0890*/  IMAD.X R5, R22, 0x1, R5, P3 ;  /* 0x0000000116057824 */ /* 0x000fe200018e0605 */
[----:B------:R-:W-:Y:S02]  /*08a0*/  LOP3.LUT R8, R8, R21, RZ, 0xfc, !PT ;  /* 0x0000001508087212 */ /* 0x000fe400078efcff */
[C---:B------:R-:W-:Y:S02]  /*08b0*/  LOP3.LUT R23, R19.reuse, R15, R4, 0x96, !PT ;  /* 0x0000000f13177212 */ /* 0x040fe400078e9604 */
[----:B------:R-:W-:Y:S02]  /*08c0*/  LOP3.LUT R21, R19, R4, R15, 0xe8, !PT ;  /* 0x0000000413157212 */ /* 0x000fe400078ee80f */
[CCC-:B------:R-:W-:Y:S02]  /*08d0*/  LOP3.LUT R19, R10.reuse, R8.reuse, R5.reuse, 0xf6, !PT ;  /* 0x000000080a137212 */ /* 0x1c0fe400078ef605 */
[----:B------:R-:W-:-:S02]  /*08e0*/  LOP3.LUT R4, R10, R8, R5, 0x60, !PT ;  /* 0x000000080a047212 */ /* 0x000fc400078e6005 */
[----:B------:R-:W-:Y:S02]  /*08f0*/  LOP3.LUT R20, R10, R23, RZ, 0x3c, !PT ;  /* 0x000000170a147212 */ /* 0x000fe400078e3cff */
[CCC-:B------:R-:W-:Y:S02]  /*0900*/  LOP3.LUT R12, R14.reuse, R8.reuse, R5.reuse, 0xf8, !PT ;  /* 0x000000080e0c7212 */ /* 0x1c0fe400078ef805 */
[C---:B------:R-:W-:Y:S02]  /*0910*/  LOP3.LUT R15, R14.reuse, R8, R5, 0x80, !PT ;  /* 0x000000080e0f7212 */ /* 0x040fe400078e8005 */
[----:B------:R-:W-:Y:S02]  /*0920*/  LOP3.LUT R10, R14, R21, RZ, 0x3c, !PT ;  /* 0x000000150e0a7212 */ /* 0x000fe400078e3cff */
[----:B------:R-:W-:Y:S02]  /*0930*/  LOP3.LUT R4, R4, R19, R23, 0xf8, !PT ;  /* 0x0000001304047212 */ /* 0x000fe400078ef817 */
[----:B------:R-:W-:-:S02]  /*0940*/  LOP3.LUT R15, R15, R12, R21, 0xf8, !PT ;  /* 0x0000000c0f0f7212 */ /* 0x000fc400078ef815 */
[-CC-:B------:R-:W-:Y:S02]  /*0950*/  LOP3.LUT R17, R17, R9.reuse, R16.reuse, 0x78, !PT ;  /* 0x0000000911117212 */ /* 0x180fe400078e7810 */
[-CC-:B------:R-:W-:Y:S02]  /*0960*/  LOP3.LUT R10, R10, R8.reuse, R5.reuse, 0x78, !PT ;  /* 0x000000080a0a7212 */ /* 0x180fe400078e7805 */
[----:B------:R-:W-:Y:S02]  /*0970*/  LOP3.LUT R13, R13, R9, R16, 0x96, !PT ;  /* 0x000000090d0d7212 */ /* 0x000fe400078e9610 */
[----:B------:R-:W-:Y:S02]  /*0980*/  LOP3.LUT R8, R20, R8, R5, 0x96, !PT ;  /* 0x0000000814087212 */ /* 0x000fe400078e9605 */
[----:B------:R-:W-:Y:S02]  /*0990*/  LOP3.LUT R5, R18, R11, R17, 0xf8, !PT ;  /* 0x0000000b12057212 */ /* 0x000fe400078ef811 */
[----:B------:R-:W-:-:S02]  /*09a0*/  LOP3.LUT R9, R15, R4, R10, 0xf8, !PT ;  /* 0x000000040f097212 */ /* 0x000fc400078ef80a */
[----:B------:R-:W-:Y:S02]  /*09b0*/  LOP3.LUT R2, R13, R5, R2, 0x32, !PT ;  /* 0x000000050d027212 */ /* 0x000fe400078e3202 */
[----:B------:R-:W-:Y:S01]  /*09c0*/  LOP3.LUT R3, R8, R9, R3, 0x32, !PT ;  /* 0x0000000908037212 */ /* 0x000fe200078e3203 */
[----:B0-----:R-:W-:Y:S01]  /*09d0*/  IMAD.WIDE R6, R0, 0x8, R6 ;  /* 0x0000000800067825 */ /* 0x001fe200078e0206 */
[----:B------:R-:W-:Y:S02]  /*09e0*/  LOP3.LUT R2, R2, R11, R17, 0x60, !PT ;  /* 0x0000000b02027212 */ /* 0x000fe400078e6011 */
[----:B------:R-:W-:-:S05]  /*09f0*/  LOP3.LUT R3, R3, R4, R10, 0x60, !PT ;  /* 0x0000000403037212 */ /* 0x000fca00078e600a */
[----:B------:R-:W-:Y:S01]  /*0a00*/  STG.E.64 desc[UR8][R6.64], R2 ;  /* 0x0000000206007986 */ /* 0x000fe2000c101b08 */
[----:B------:R-:W-:Y:S05]  /*0a10*/  EXIT ;  /* 0x000000000000794d */ /* 0x000fea0003800000 */
.L_x_0:
[----:B------:R-:W-:-:S00]  /*0a20*/  BRA `(.L_x_0) ;  /* 0xfffffffc00fc7947 */ /* 0x000fc0000383ffff */
[----:B------:R-:W-:-:S00]  /*0a30*/  NOP ;  /* 0x0000000000007918 */ /* 0x000fc00000000000 */
        /* <DEDUP_REMOVED lines=12> */
.L_x_1:


//--------------------- .nv.shared.reserved.0     --------------------------
	.section	.nv.shared.reserved.0,"aw",@nobits
	.weak		__nv_reservedSMEM_offset_0_alias
	.size		__nv_reservedSMEM_offset_0_alias, 0, 64
	.other		__nv_reservedSMEM_offset_0_alias,@"STO_CUDA_RESERVED_SHARED STV_DEFAULT"
__nv_reservedSMEM_offset_0_alias:
	.zero		0
	.zero		64


//--------------------- .nv.constant0._Z19game_of_life_kernelPKmPmi --------------------------
	.section	.nv.constant0._Z19game_of_life_kernelPKmPmi,"a",@progbits
	.sectionflags	@""
	.align	4
.nv.constant0._Z19game_of_life_kernelPKmPmi:
	.zero		916


//--------------------- SYMBOLS --------------------------

	.type		.nv.reservedSmem.offset0,@object
	.size		.nv.reservedSmem.offset0,0x4
